//
// Generated by NVIDIA NVVM Compiler
//
// Compiler Build ID: CL-36424714
// Cuda compilation tools, release 13.0, V13.0.88
// Based on NVVM 20.0.0
//

.version 9.0
.target sm_100
.address_size 64

	// .globl	_Z10inc_kernelPfi

.visible .entry _Z10inc_kernelPfi(
	.param .u64 .ptr .align 1 _Z10inc_kernelPfi_param_0,
	.param .u32 _Z10inc_kernelPfi_param_1
)
{
	.reg .pred 	%p<2>;
	.reg .b32 	%r<6>;
	.reg .b32 	%f<3>;
	.reg .b64 	%rd<5>;

	ld.param.u64 	%rd1, [_Z10inc_kernelPfi_param_0];
	ld.param.u32 	%r2, [_Z10inc_kernelPfi_param_1];
	mov.u32 	%r3, %ctaid.x;
	mov.u32 	%r4, %ntid.x;
	mov.u32 	%r5, %tid.x;
	mad.lo.s32 	%r1, %r3, %r4, %r5;
	setp.ge.s32 	%p1, %r1, %r2;
	@%p1 bra 	$L__BB0_2;
	cvta.to.global.u64 	%rd2, %rd1;
	mul.wide.s32 	%rd3, %r1, 4;
	add.s64 	%rd4, %rd2, %rd3;
	ld.global.f32 	%f1, [%rd4];
	add.f32 	%f2, %f1, 0f3F800000;
	st.global.f32 	[%rd4], %f2;
$L__BB0_2:
	ret;

}
	// .globl	_Z10mul_kernelPfi
.visible .entry _Z10mul_kernelPfi(
	.param .u64 .ptr .align 1 _Z10mul_kernelPfi_param_0,
	.param .u32 _Z10mul_kernelPfi_param_1
)
{
	.reg .pred 	%p<2>;
	.reg .b32 	%r<6>;
	.reg .b32 	%f<3>;
	.reg .b64 	%rd<5>;

	ld.param.u64 	%rd1, [_Z10mul_kernelPfi_param_0];
	ld.param.u32 	%r2, [_Z10mul_kernelPfi_param_1];
	mov.u32 	%r3, %ctaid.x;
	mov.u32 	%r4, %ntid.x;
	mov.u32 	%r5, %tid.x;
	mad.lo.s32 	%r1, %r3, %r4, %r5;
	setp.ge.s32 	%p1, %r1, %r2;
	@%p1 bra 	$L__BB1_2;
	cvta.to.global.u64 	%rd2, %rd1;
	mul.wide.s32 	%rd3, %r1, 4;
	add.s64 	%rd4, %rd2, %rd3;
	ld.global.f32 	%f1, [%rd4];
	add.f32 	%f2, %f1, %f1;
	st.global.f32 	[%rd4], %f2;
$L__BB1_2:
	ret;

}


// ===== COMPILED SASS (sm_100) =====

	.target	sm_100

	.elftype	@"ET_EXEC"


//--------------------- .note.nv.tkinfo           --------------------------
	.section	.note.nv.tkinfo,"",@"SHT_NOTE"
	.sectionflags	@"SHF_NOTE_NV_TKINFO"
	.tkinfo
        /*0018*/ 	.word	0x00000002
        /*0030*/ 	.string	""
        /*0030*/ 	.string	"ptxas"
        /*0030*/ 	.string	"Cuda compilation tools, release 13.0, V13.0.88"
        /*0030*/ 	.string	"Build cuda_13.0.r13.0/compiler.36424714_0"
        /*0030*/ 	.string	"-arch sm_100 -m 64 "



//--------------------- .note.nv.cuinfo           --------------------------
	.section	.note.nv.cuinfo,"",@"SHT_NOTE"
	.sectionflags	@"SHF_NOTE_NV_CUINFO"
        /*0018*/ 	.short	0x0002
        /*001a*/ 	.short	0x0064
        /*001c*/ 	.short	0x0082
	.zero		2


//--------------------- .nv.info                  --------------------------
	.section	.nv.info,"",@"SHT_CUDA_INFO"
	.align	4


	//----- nvinfo : EIATTR_REGCOUNT
	.align		4
        /*0000*/ 	.byte	0x04, 0x2f
        /*0002*/ 	.short	(.L_1 - .L_0)
	.align		4
.L_0:
        /*0004*/ 	.word	index@(_Z10inc_kernelPfi)
        /*0008*/ 	.word	0x00000008


	//----- nvinfo : EIATTR_FRAME_SIZE
	.align		4
.L_1:
        /*000c*/ 	.byte	0x04, 0x11
        /*000e*/ 	.short	(.L_3 - .L_2)
	.align		4
.L_2:
        /*0010*/ 	.word	index@(_Z10inc_kernelPfi)
        /*0014*/ 	.word	0x00000000


	//----- nvinfo : EIATTR_REGCOUNT
	.align		4
.L_3:
        /*0018*/ 	.byte	0x04, 0x2f
        /*001a*/ 	.short	(.L_5 - .L_4)
	.align		4
.L_4:
        /*001c*/ 	.word	index@(_Z10mul_kernelPfi)
        /*0020*/ 	.word	0x00000008


	//----- nvinfo : EIATTR_FRAME_SIZE
	.align		4
.L_5:
        /*0024*/ 	.byte	0x04, 0x11
        /*0026*/ 	.short	(.L_7 - .L_6)
	.align		4
.L_6:
        /*0028*/ 	.word	index@(_Z10mul_kernelPfi)
        /*002c*/ 	.word	0x00000000


	//----- nvinfo : EIATTR_MIN_STACK_SIZE
	.align		4
.L_7:
        /*0030*/ 	.byte	0x04, 0x12
        /*0032*/ 	.short	(.L_9 - .L_8)
	.align		4
.L_8:
        /*0034*/ 	.word	index@(_Z10mul_kernelPfi)
        /*0038*/ 	.word	0x00000000


	//----- nvinfo : EIATTR_MIN_STACK_SIZE
	.align		4
.L_9:
        /*003c*/ 	.byte	0x04, 0x12
        /*003e*/ 	.short	(.L_11 - .L_10)
	.align		4
.L_10:
        /*0040*/ 	.word	index@(_Z10inc_kernelPfi)
        /*0044*/ 	.word	0x00000000
.L_11:


//--------------------- .nv.compat                --------------------------
	.section	.nv.compat,"",@"SHT_CUDA_COMPAT_INFO"
	.align	4
        /*0000*/ 	.byte	0x02, 0x09, 0x00, 0x00, 0x02, 0x02, 0x01, 0x00, 0x02, 0x05, 0x05, 0x00, 0x03, 0x07, 0x01, 0x01
        /*0010*/ 	.byte	0x02, 0x03, 0x00, 0x00, 0x02, 0x06, 0x01, 0x00, 0x04, 0x0b, 0x08, 0x00, 0x09, 0x00, 0x00, 0x00
        /*0020*/ 	.byte	0x00, 0x00, 0x00, 0x00


//--------------------- .nv.info._Z10mul_kernelPfi --------------------------
	.section	.nv.info._Z10mul_kernelPfi,"",@"SHT_CUDA_INFO"
	.sectionflags	@""
	.align	4


	//----- nvinfo : EIATTR_CUDA_API_VERSION
	.align		4
        /*0000*/ 	.byte	0x04, 0x37
        /*0002*/ 	.short	(.L_13 - .L_12)
.L_12:
        /*0004*/ 	.word	0x00000082


	//----- nvinfo : EIATTR_KPARAM_INFO
	.align		4
.L_13:
        /*0008*/ 	.byte	0x04, 0x17
        /*000a*/ 	.short	(.L_15 - .L_14)
.L_14:
        /*000c*/ 	.word	0x00000000
        /*0010*/ 	.short	0x0001
        /*0012*/ 	.short	0x0008
        /*0014*/ 	.byte	0x00, 0xf0, 0x11, 0x00


	//----- nvinfo : EIATTR_KPARAM_INFO
	.align		4
.L_15:
        /*0018*/ 	.byte	0x04, 0x17
        /*001a*/ 	.short	(.L_17 - .L_16)
.L_16:
        /*001c*/ 	.word	0x00000000
        /*0020*/ 	.short	0x0000
        /*0022*/ 	.short	0x0000
        /*0024*/ 	.byte	0x00, 0xf5, 0x21, 0x00


	//----- nvinfo : EIATTR_SPARSE_MMA_MASK
	.align		4
.L_17:
        /*0028*/ 	.byte	0x03, 0x50
        /*002a*/ 	.short	0x0000


	//----- nvinfo : EIATTR_MAXREG_COUNT
	.align		4
        /*002c*/ 	.byte	0x03, 0x1b
        /*002e*/ 	.short	0x00ff


	//----- nvinfo : EIATTR_MERCURY_ISA_VERSION
	.align		4
        /*0030*/ 	.byte	0x03, 0x5f
        /*0032*/ 	.short	0x0101


	//----- nvinfo : EIATTR_VRC_CTA_INIT_COUNT
	.align		4
        /*0034*/ 	.byte	0x02, 0x4a
	.zero		1
	.zero		1


	//----- nvinfo : EIATTR_EXIT_INSTR_OFFSETS
	.align		4
        /*0038*/ 	.byte	0x04, 0x1c
        /*003a*/ 	.short	(.L_19 - .L_18)


	//   ....[0]....
.L_18:
        /*003c*/ 	.word	0x00000070


	//   ....[1]....
        /*0040*/ 	.word	0x000000e0


	//----- nvinfo : EIATTR_CBANK_PARAM_SIZE
	.align		4
.L_19:
        /*0044*/ 	.byte	0x03, 0x19
        /*0046*/ 	.short	0x000c


	//----- nvinfo : EIATTR_PARAM_CBANK
	.align		4
        /*0048*/ 	.byte	0x04, 0x0a
        /*004a*/ 	.short	(.L_21 - .L_20)
	.align		4
.L_20:
        /*004c*/ 	.word	index@(.nv.constant0._Z10mul_kernelPfi)
        /*0050*/ 	.short	0x0380
        /*0052*/ 	.short	0x000c


	//----- nvinfo : EIATTR_SW_WAR
	.align		4
.L_21:
        /*0054*/ 	.byte	0x04, 0x36
        /*0056*/ 	.short	(.L_23 - .L_22)
.L_22:
        /*0058*/ 	.word	0x00000008
.L_23:


//--------------------- .nv.info._Z10inc_kernelPfi --------------------------
	.section	.nv.info._Z10inc_kernelPfi,"",@"SHT_CUDA_INFO"
	.sectionflags	@""
	.align	4


	//----- nvinfo : EIATTR_CUDA_API_VERSION
	.align		4
        /*0000*/ 	.byte	0x04, 0x37
        /*0002*/ 	.short	(.L_25 - .L_24)
.L_24:
        /*0004*/ 	.word	0x00000082


	//----- nvinfo : EIATTR_KPARAM_INFO
	.align		4
.L_25:
        /*0008*/ 	.byte	0x04, 0x17
        /*000a*/ 	.short	(.L_27 - .L_26)
.L_26:
        /*000c*/ 	.word	0x00000000
        /*0010*/ 	.short	0x0001
        /*0012*/ 	.short	0x0008
        /*0014*/ 	.byte	0x00, 0xf0, 0x11, 0x00


	//----- nvinfo : EIATTR_KPARAM_INFO
	.align		4
.L_27:
        /*0018*/ 	.byte	0x04, 0x17
        /*001a*/ 	.short	(.L_29 - .L_28)
.L_28:
        /*001c*/ 	.word	0x00000000
        /*0020*/ 	.short	0x0000
        /*0022*/ 	.short	0x0000
        /*0024*/ 	.byte	0x00, 0xf5, 0x21, 0x00


	//----- nvinfo : EIATTR_SPARSE_MMA_MASK
	.align		4
.L_29:
        /*0028*/ 	.byte	0x03, 0x50
        /*002a*/ 	.short	0x0000


	//----- nvinfo : EIATTR_MAXREG_COUNT
	.align		4
        /*002c*/ 	.byte	0x03, 0x1b
        /*002e*/ 	.short	0x00ff


	//----- nvinfo : EIATTR_MERCURY_ISA_VERSION
	.align		4
        /*0030*/ 	.byte	0x03, 0x5f
        /*0032*/ 	.short	0x0101


	//----- nvinfo : EIATTR_VRC_CTA_INIT_COUNT
	.align		4
        /*0034*/ 	.byte	0x02, 0x4a
	.zero		1
	.zero		1


	//----- nvinfo : EIATTR_EXIT_INSTR_OFFSETS
	.align		4
        /*0038*/ 	.byte	0x04, 0x1c
        /*003a*/ 	.short	(.L_31 - .L_30)


	//   ....[0]....
.L_30:
        /*003c*/ 	.word	0x00000070


	//   ....[1]....
        /*0040*/ 	.word	0x000000e0


	//----- nvinfo : EIATTR_CBANK_PARAM_SIZE
	.align		4
.L_31:
        /*0044*/ 	.byte	0x03, 0x19
        /*0046*/ 	.short	0x000c


	//----- nvinfo : EIATTR_PARAM_CBANK
	.align		4
        /*0048*/ 	.byte	0x04, 0x0a
        /*004a*/ 	.short	(.L_33 - .L_32)
	.align		4
.L_32:
        /*004c*/ 	.word	index@(.nv.constant0._Z10inc_kernelPfi)
        /*0050*/ 	.short	0x0380
        /*0052*/ 	.short	0x000c


	//----- nvinfo : EIATTR_SW_WAR
	.align		4
.L_33:
        /*0054*/ 	.byte	0x04, 0x36
        /*0056*/ 	.short	(.L_35 - .L_34)
.L_34:
        /*0058*/ 	.word	0x00000008
.L_35:


//--------------------- .nv.callgraph             --------------------------
	.section	.nv.callgraph,"",@"SHT_CUDA_CALLGRAPH"
	.align	4
	.sectionentsize	8
	.align		4
        /*0000*/ 	.word	0x00000000
	.align		4
        /*0004*/ 	.word	0xffffffff
	.align		4
        /*0008*/ 	.word	0x00000000
	.align		4
        /*000c*/ 	.word	0xfffffffe
	.align		4
        /*0010*/ 	.word	0x00000000
	.align		4
        /*0014*/ 	.word	0xfffffffd
	.align		4
        /*0018*/ 	.word	0x00000000
	.align		4
        /*001c*/ 	.word	0xfffffffc


//--------------------- .text._Z10mul_kernelPfi   --------------------------
	.section	.text._Z10mul_kernelPfi,"ax",@progbits
	.align	128
        .global         _Z10mul_kernelPfi
        .type           _Z10mul_kernelPfi,@function
        .size           _Z10mul_kernelPfi,(.L_x_2 - _Z10mul_kernelPfi)
        .other          _Z10mul_kernelPfi,@"STO_CUDA_ENTRY STV_DEFAULT"
_Z10mul_kernelPfi:
.text._Z10mul_kernelPfi:
[----:B------:R-:W-:Y:S01]  /*0000*/  LDC R1, c[0x0][0x37c] ;  /* 0x0000df00ff017b82 */ /* 0x000fe20000000800 */
[----:B------:R-:W0:Y:S07]  /*0010*/  S2R R0, SR_TID.X ;  /* 0x0000000000007919 */ /* 0x000e2e0000002100 */
[----:B------:R-:W0:Y:S01]  /*0020*/  S2UR UR4, SR_CTAID.X ;  /* 0x00000000000479c3 */ /* 0x000e220000002500 */
[----:B------:R-:W1:Y:S07]  /*0030*/  LDCU UR5, c[0x0][0x388] ;  /* 0x00007100ff0577ac */ /* 0x000e6e0008000800 */
[----:B------:R-:W0:Y:S02]  /*0040*/  LDC R5, c[0x0][0x360] ;  /* 0x0000d800ff057b82 */ /* 0x000e240000000800 */
[----:B0-----:R-:W-:-:S05]  /*0050*/  IMAD R5, R5, UR4, R0 ;  /* 0x0000000405057c24 */ /* 0x001fca000f8e0200 */
[----:B-1----:R-:W-:-:S13]  /*0060*/  ISETP.GE.AND P0, PT, R5, UR5, PT ;  /* 0x0000000505007c0c */ /* 0x002fda000bf06270 */
[----:B------:R-:W-:Y:S05]  /*0070*/  @P0 EXIT ;  /* 0x000000000000094d */ /* 0x000fea0003800000 */
[----:B------:R-:W0:Y:S01]  /*0080*/  LDC.64 R2, c[0x0][0x380] ;  /* 0x0000e000ff027b82 */ /* 0x000e220000000a00 */
[----:B------:R-:W1:Y:S01]  /*0090*/  LDCU.64 UR4, c[0x0][0x358] ;  /* 0x00006b00ff0477ac */ /* 0x000e620008000a00 */
[----:B0-----:R-:W-:-:S05]  /*00a0*/  IMAD.WIDE R2, R5, 0x4, R2 ;  /* 0x0000000405027825 */ /* 0x001fca00078e0202 */
[----:B-1----:R-:W2:Y:S02]  /*00b0*/  LDG.E R0, desc[UR4][R2.64] ;  /* 0x0000000402007981 */ /* 0x002ea4000c1e1900 */
[----:B--2---:R-:W-:-:S05]  /*00c0*/  FADD R5, R0, R0 ;  /* 0x0000000000057221 */ /* 0x004fca0000000000 */
[----:B------:R-:W-:Y:S01]  /*00d0*/  STG.E desc[UR4][R2.64], R5 ;  /* 0x0000000502007986 */ /* 0x000fe2000c101904 */
[----:B------:R-:W-:Y:S05]  /*00e0*/  EXIT ;  /* 0x000000000000794d */ /* 0x000fea0003800000 */
.L_x_0:
[----:B------:R-:W-:-:S00]  /*00f0*/  BRA `(.L_x_0) ;  /* 0xfffffffc00fc7947 */ /* 0x000fc0000383ffff */
[----:B------:R-:W-:-:S00]  /*0100*/  NOP ;  /* 0x0000000000007918 */ /* 0x000fc00000000000 */
[----:B------:R-:W-:-:S00]  /*0110*/  NOP ;  /* 0x0000000000007918 */ /* 0x000fc00000000000 */
[----:B------:R-:W-:-:S00]  /*0120*/  NOP ;  /* 0x0000000000007918 */ /* 0x000fc00000000000 */
[----:B------:R-:W-:-:S00]  /*0130*/  NOP ;  /* 0x0000000000007918 */ /* 0x000fc00000000000 */
[----:B------:R-:W-:-:S00]  /*0140*/  NOP ;  /* 0x0000000000007918 */ /* 0x000fc00000000000 */
[----:B------:R-:W-:-:S00]  /*0150*/  NOP ;  /* 0x0000000000007918 */ /* 0x000fc00000000000 */
[----:B------:R-:W-:-:S00]  /*0160*/  NOP ;  /* 0x0000000000007918 */ /* 0x000fc00000000000 */
[----:B------:R-:W-:-:S00]  /*0170*/  NOP ;  /* 0x0000000000007918 */ /* 0x000fc00000000000 */
.L_x_2:


//--------------------- .text._Z10inc_kernelPfi   --------------------------
	.section	.text._Z10inc_kernelPfi,"ax",@progbits
	.align	128
        .global         _Z10inc_kernelPfi
        .type           _Z10inc_kernelPfi,@function
        .size           _Z10inc_kernelPfi,(.L_x_3 - _Z10inc_kernelPfi)
        .other          _Z10inc_kernelPfi,@"STO_CUDA_ENTRY STV_DEFAULT"
_Z10inc_kernelPfi:
.text._Z10inc_kernelPfi:
        /* <DEDUP_REMOVED lines=12> */
[----:B--2---:R-:W-:-:S05]  /*00c0*/  FADD R5, R0, 1 ;  /* 0x3f80000000057421 */ /* 0x004fca0000000000 */
[----:B------:R-:W-:Y:S01]  /*00d0*/  STG.E desc[UR4][R2.64], R5 ;  /* 0x0000000502007986 */ /* 0x000fe2000c101904 */
[----:B------:R-:W-:Y:S05]  /*00e0*/  EXIT ;  /* 0x000000000000794d */ /* 0x000fea0003800000 */
.L_x_1:
        /* <DEDUP_REMOVED lines=9> */
.L_x_3:


//--------------------- .nv.shared.reserved.0     --------------------------
	.section	.nv.shared.reserved.0,"aw",@nobits
	.weak		__nv_reservedSMEM_offset_0_alias
	.size		__nv_reservedSMEM_offset_0_alias, 0, 64
	.other		__nv_reservedSMEM_offset_0_alias,@"STO_CUDA_RESERVED_SHARED STV_DEFAULT"
__nv_reservedSMEM_offset_0_alias:
	.zero		0
	.zero		64


//--------------------- .nv.constant0._Z10mul_kernelPfi --------------------------
	.section	.nv.constant0._Z10mul_kernelPfi,"a",@progbits
	.sectionflags	@""
	.align	4
.nv.constant0._Z10mul_kernelPfi:
	.zero		908


//--------------------- .nv.constant0._Z10inc_kernelPfi --------------------------
	.section	.nv.constant0._Z10inc_kernelPfi,"a",@progbits
	.sectionflags	@""
	.align	4
.nv.constant0._Z10inc_kernelPfi:
	.zero		908


//--------------------- SYMBOLS --------------------------

	.type		.nv.reservedSmem.offset0,@object
	.size		.nv.reservedSmem.offset0,0x4
